	.headerflags	@"EF_CUDA_TEXMODE_UNIFIED EF_CUDA_64BIT_ADDRESS EF_CUDA_ACCELERATORS EF_CUDA_SM90 EF_CUDA_VIRTUAL_SM(EF_CUDA_SM90)"
	.elftype	@"ET_EXEC"


//--------------------- .nv.info                  --------------------------
	.section	.nv.info,"",@"SHT_CUDA_INFO"
	.align	4


	//----- nvinfo : EIATTR_REGCOUNT
	.align		4
        /*0000*/ 	.byte	0x04, 0x2f
        /*0002*/ 	.short	(.L_3 - .L_2)
	.align		4
.L_2:
        /*0004*/ 	.word	index@(triton_poi_fused__native_batch_norm_legit_no_training_constant_pad_nd_33)
        /*0008*/ 	.word	0x00000014


	//----- nvinfo : EIATTR_MIN_STACK_SIZE
	.align		4
.L_3:
        /*000c*/ 	.byte	0x04, 0x12
        /*000e*/ 	.short	(.L_5 - .L_4)
	.align		4
.L_4:
        /*0010*/ 	.word	index@(triton_poi_fused__native_batch_norm_legit_no_training_constant_pad_nd_33)
        /*0014*/ 	.word	0x00000000


	//----- nvinfo : EIATTR_FRAME_SIZE
	.align		4
.L_5:
        /*0018*/ 	.byte	0x04, 0x11
        /*001a*/ 	.short	(.L_7 - .L_6)
	.align		4
.L_6:
        /*001c*/ 	.word	index@(triton_poi_fused__native_batch_norm_legit_no_training_constant_pad_nd_33)
        /*0020*/ 	.word	0x00000000


	//----- nvinfo : EIATTR_MIN_STACK_SIZE
	.align		4
.L_7:
        /*0024*/ 	.byte	0x04, 0x12
        /*0026*/ 	.short	(.L_9 - .L_8)
	.align		4
.L_8:
        /*0028*/ 	.word	index@(triton_poi_fused__native_batch_norm_legit_no_training_constant_pad_nd_33)
        /*002c*/ 	.word	0x00000000
.L_9:


//--------------------- .nv.info.triton_poi_fused__native_batch_norm_legit_no_training_constant_pad_nd_33 --------------------------
	.section	.nv.info.triton_poi_fused__native_batch_norm_legit_no_training_constant_pad_nd_33,"",@"SHT_CUDA_INFO"
	.sectionflags	@""
	.align	4


	//----- nvinfo : EIATTR_CUDA_API_VERSION
	.align		4
        /*0000*/ 	.byte	0x04, 0x37
        /*0002*/ 	.short	(.L_11 - .L_10)
.L_10:
        /*0004*/ 	.word	0x0000007c


	//----- nvinfo : EIATTR_KPARAM_INFO
	.align		4
.L_11:
        /*0008*/ 	.byte	0x04, 0x17
        /*000a*/ 	.short	(.L_13 - .L_12)
.L_12:
        /*000c*/ 	.word	0x00000000
        /*0010*/ 	.short	0x0006
        /*0012*/ 	.short	0x0030
        /*0014*/ 	.byte	0x00, 0xf0, 0x11, 0x00


	//----- nvinfo : EIATTR_KPARAM_INFO
	.align		4
.L_13:
        /*0018*/ 	.byte	0x04, 0x17
        /*001a*/ 	.short	(.L_15 - .L_14)
.L_14:
        /*001c*/ 	.word	0x00000000
        /*0020*/ 	.short	0x0005
        /*0022*/ 	.short	0x0028
        /*0024*/ 	.byte	0x00, 0xf4, 0x21, 0x00


	//----- nvinfo : EIATTR_KPARAM_INFO
	.align		4
.L_15:
        /*0028*/ 	.byte	0x04, 0x17
        /*002a*/ 	.short	(.L_17 - .L_16)
.L_16:
        /*002c*/ 	.word	0x00000000
        /*0030*/ 	.short	0x0004
        /*0032*/ 	.short	0x0020
        /*0034*/ 	.byte	0x00, 0xf4, 0x21, 0x00


	//----- nvinfo : EIATTR_KPARAM_INFO
	.align		4
.L_17:
        /*0038*/ 	.byte	0x04, 0x17
        /*003a*/ 	.short	(.L_19 - .L_18)
.L_18:
        /*003c*/ 	.word	0x00000000
        /*0040*/ 	.short	0x0003
        /*0042*/ 	.short	0x0018
        /*0044*/ 	.byte	0x00, 0xf4, 0x21, 0x00


	//----- nvinfo : EIATTR_KPARAM_INFO
	.align		4
.L_19:
        /*0048*/ 	.byte	0x04, 0x17
        /*004a*/ 	.short	(.L_21 - .L_20)
.L_20:
        /*004c*/ 	.word	0x00000000
        /*0050*/ 	.short	0x0002
        /*0052*/ 	.short	0x0010
        /*0054*/ 	.byte	0x00, 0xf4, 0x21, 0x00


	//----- nvinfo : EIATTR_KPARAM_INFO
	.align		4
.L_21:
        /*0058*/ 	.byte	0x04, 0x17
        /*005a*/ 	.short	(.L_23 - .L_22)
.L_22:
        /*005c*/ 	.word	0x00000000
        /*0060*/ 	.short	0x0001
        /*0062*/ 	.short	0x0008
        /*0064*/ 	.byte	0x00, 0xf4, 0x21, 0x00


	//----- nvinfo : EIATTR_KPARAM_INFO
	.align		4
.L_23:
        /*0068*/ 	.byte	0x04, 0x17
        /*006a*/ 	.short	(.L_25 - .L_24)
.L_24:
        /*006c*/ 	.word	0x00000000
        /*0070*/ 	.short	0x0000
        /*0072*/ 	.short	0x0000
        /*0074*/ 	.byte	0x00, 0xf4, 0x21, 0x00


	//----- nvinfo : EIATTR_SPARSE_MMA_MASK
	.align		4
.L_25:
        /*0078*/ 	.byte	0x03, 0x50
        /*007a*/ 	.short	0x0000


	//----- nvinfo : EIATTR_MAXREG_COUNT
	.align		4
        /*007c*/ 	.byte	0x03, 0x1b
        /*007e*/ 	.short	0x00ff


	//----- nvinfo : EIATTR_EXIT_INSTR_OFFSETS
	.align		4
        /*0080*/ 	.byte	0x04, 0x1c
        /*0082*/ 	.short	(.L_27 - .L_26)


	//   ....[0]....
.L_26:
        /*0084*/ 	.word	0x00000490


	//   ....[1]....
        /*0088*/ 	.word	0x000004b0


	//----- nvinfo : EIATTR_REQNTID
	.align		4
.L_27:
        /*008c*/ 	.byte	0x04, 0x10
        /*008e*/ 	.short	(.L_29 - .L_28)
.L_28:
        /*0090*/ 	.word	0x00000080
        /*0094*/ 	.word	0x00000001
        /*0098*/ 	.word	0x00000001


	//----- nvinfo : EIATTR_CBANK_PARAM_SIZE
	.align		4
.L_29:
        /*009c*/ 	.byte	0x03, 0x19
        /*009e*/ 	.short	0x0034


	//----- nvinfo : EIATTR_PARAM_CBANK
	.align		4
        /*00a0*/ 	.byte	0x04, 0x0a
        /*00a2*/ 	.short	(.L_31 - .L_30)
	.align		4
.L_30:
        /*00a4*/ 	.word	index@(.nv.constant0.triton_poi_fused__native_batch_norm_legit_no_training_constant_pad_nd_33)
        /*00a8*/ 	.short	0x0210
        /*00aa*/ 	.short	0x0034


	//----- nvinfo : EIATTR_SW_WAR
	.align		4
.L_31:
        /*00ac*/ 	.byte	0x04, 0x36
        /*00ae*/ 	.short	(.L_33 - .L_32)
.L_32:
        /*00b0*/ 	.word	0x00000008
.L_33:


//--------------------- .nv.callgraph             --------------------------
	.section	.nv.callgraph,"",@"SHT_CUDA_CALLGRAPH"
	.align	4
	.sectionentsize	8
	.align		4
        /*0000*/ 	.word	0x00000000
	.align		4
        /*0004*/ 	.word	0xffffffff
	.align		4
        /*0008*/ 	.word	0x00000000
	.align		4
        /*000c*/ 	.word	0xfffffffe
	.align		4
        /*0010*/ 	.word	0x00000000
	.align		4
        /*0014*/ 	.word	0xfffffffd
	.align		4
        /*0018*/ 	.word	0x00000000
	.align		4
        /*001c*/ 	.word	0xfffffffc


//--------------------- .nv.constant4             --------------------------
	.section	.nv.constant4,"a",@progbits
	.align	8
	.align		8
.nv.constant4:
        /*0000*/ 	.dword	_$_str
	.align		8
        /*0008*/ 	.dword	_$_str_$_2


//--------------------- .text.triton_poi_fused__native_batch_norm_legit_no_training_constant_pad_nd_33 --------------------------
	.section	.text.triton_poi_fused__native_batch_norm_legit_no_training_constant_pad_nd_33,"ax",@progbits
	.align	128
        .global         triton_poi_fused__native_batch_norm_legit_no_training_constant_pad_nd_33
        .type           triton_poi_fused__native_batch_norm_legit_no_training_constant_pad_nd_33,@function
        .size           triton_poi_fused__native_batch_norm_legit_no_training_constant_pad_nd_33,(.L_x_1 - triton_poi_fused__native_batch_norm_legit_no_training_constant_pad_nd_33)
        .other          triton_poi_fused__native_batch_norm_legit_no_training_constant_pad_nd_33,@"STO_CUDA_ENTRY STV_DEFAULT"
triton_poi_fused__native_batch_norm_legit_no_training_constant_pad_nd_33:
.text.triton_poi_fused__native_batch_norm_legit_no_training_constant_pad_nd_33:
[----:B------:R-:W0:Y:S01]  /*0000*/  LDC R1, c[0x0][0x28] ;  /* 0x00000a00ff017b82 */ /* 0x000e220000000800 */
[----:B------:R-:W1:Y:S07]  /*0010*/  S2R R2, SR_TID.X ;  /* 0x0000000000027919 */ /* 0x000e6e0000002100 */
[----:B------:R-:W2:Y:S01]  /*0020*/  LDC.64 R14, c[0x0][0x220] ;  /* 0x00008800ff0e7b82 */ /* 0x000ea20000000a00 */
[----:B------:R-:W-:Y:S01]  /*0030*/  ULDC.64 UR4, c[0x0][0x208] ;  /* 0x0000820000047ab9 */ /* 0x000fe20000000a00 */
[----:B------:R-:W3:Y:S06]  /*0040*/  S2R R3, SR_CTAID.X ;  /* 0x0000000000037919 */ /* 0x000eec0000002500 */
[----:B------:R-:W4:Y:S01]  /*0050*/  LDC.64 R12, c[0x0][0x210] ;  /* 0x00008400ff0c7b82 */ /* 0x000f220000000a00 */
[----:B-1----:R-:W-:-:S05]  /*0060*/  LOP3.LUT R2, R2, 0x7f, RZ, 0xc0, !PT ;  /* 0x0000007f02027812 */ /* 0x002fca00078ec0ff */
[----:B---3--:R-:W-:Y:S02]  /*0070*/  IMAD R3, R3, 0x80, R2 ;  /* 0x0000008003037824 */ /* 0x008fe400078e0202 */
[----:B------:R-:W-:Y:S02]  /*0080*/  IMAD.MOV.U32 R2, RZ, RZ, RZ ;  /* 0x000000ffff027224 */ /* 0x000fe400078e00ff */
[----:B------:R-:W-:-:S04]  /*0090*/  IMAD.HI R0, R3, 0x2aaaaaab, RZ ;  /* 0x2aaaaaab03007827 */ /* 0x000fc800078e02ff */
[----:B------:R-:W-:Y:S01]  /*00a0*/  IMAD.HI R2, R3, -0x5f5f5f5f, R2 ;  /* 0xa0a0a0a103027827 */ /* 0x000fe200078e0202 */
[----:B------:R-:W-:-:S04]  /*00b0*/  SHF.R.U32.HI R7, RZ, 0x1f, R0 ;  /* 0x0000001fff077819 */ /* 0x000fc80000011600 */
[----:B------:R-:W-:Y:S02]  /*00c0*/  SHF.R.U32.HI R5, RZ, 0x1f, R2 ;  /* 0x0000001fff057819 */ /* 0x000fe40000011602 */
[----:B------:R-:W-:Y:S02]  /*00d0*/  LEA.HI.SX32 R7, R0, R7, 0x1e ;  /* 0x0000000700077211 */ /* 0x000fe400078ff2ff */
[----:B------:R-:W-:-:S03]  /*00e0*/  LEA.HI.SX32 R2, R2, R5, 0x18 ;  /* 0x0000000502027211 */ /* 0x000fc600078fc2ff */
[----:B------:R-:W-:-:S04]  /*00f0*/  IMAD.HI R4, R7, 0x78787879, RZ ;  /* 0x7878787907047827 */ /* 0x000fc800078e02ff */
[----:B------:R-:W-:Y:S01]  /*0100*/  IMAD.HI R0, R2, 0x78787879, RZ ;  /* 0x7878787902007827 */ /* 0x000fe200078e02ff */
[----:B------:R-:W-:-:S03]  /*0110*/  SHF.R.U32.HI R9, RZ, 0x1f, R4 ;  /* 0x0000001fff097819 */ /* 0x000fc60000011604 */
[----:B------:R-:W-:Y:S01]  /*0120*/  IMAD R11, R7, -0x18, R3 ;  /* 0xffffffe8070b7824 */ /* 0x000fe200078e0203 */
[----:B------:R-:W-:Y:S02]  /*0130*/  SHF.R.U32.HI R5, RZ, 0x1f, R0 ;  /* 0x0000001fff057819 */ /* 0x000fe40000011600 */
[----:B------:R-:W-:Y:S01]  /*0140*/  LEA.HI.SX32 R4, R4, R9, 0x1d ;  /* 0x0000000904047211 */ /* 0x000fe200078feaff */
[----:B--2---:R-:W-:Y:S01]  /*0150*/  IMAD.WIDE R14, R11, 0x4, R14 ;  /* 0x000000040b0e7825 */ /* 0x004fe200078e020e */
[----:B------:R-:W-:Y:S01]  /*0160*/  LEA.HI.SX32 R5, R0, R5, 0x1d ;  /* 0x0000000500057211 */ /* 0x000fe200078feaff */
[----:B------:R-:W-:Y:S02]  /*0170*/  HFMA2.MMA R0, -RZ, RZ, 0, 0 ;  /* 0x00000000ff007435 */ /* 0x000fe400000001ff */
[----:B------:R-:W-:Y:S02]  /*0180*/  IMAD R9, R4, -0x11, R7 ;  /* 0xffffffef04097824 */ /* 0x000fe400078e0207 */
[----:B------:R-:W-:Y:S01]  /*0190*/  IMAD R10, R5, -0x11, R2 ;  /* 0xffffffef050a7824 */ /* 0x000fe200078e0202 */
[----:B------:R-:W1:Y:S04]  /*01a0*/  LDC.64 R6, c[0x0][0x228] ;  /* 0x00008a00ff067b82 */ /* 0x000e680000000a00 */
[----:B------:R-:W-:-:S04]  /*01b0*/  VIMNMX R9, R10, R9, !PT ;  /* 0x000000090a097248 */ /* 0x000fc80007fe0100 */
[----:B------:R-:W-:Y:S01]  /*01c0*/  ISETP.GE.AND P0, PT, R9, 0x10, PT ;  /* 0x000000100900780c */ /* 0x000fe20003f06270 */
[C---:B------:R-:W-:Y:S01]  /*01d0*/  IMAD.HI R16, R3.reuse, 0x25cb7117, RZ ;  /* 0x25cb711703107827 */ /* 0x040fe200078e02ff */
[----:B------:R-:W2:Y:S02]  /*01e0*/  LDC.64 R8, c[0x0][0x218] ;  /* 0x00008600ff087b82 */ /* 0x000ea40000000a00 */
[----:B------:R-:W-:-:S06]  /*01f0*/  ISETP.LT.AND P1, PT, R3, 0x6c60, !P0 ;  /* 0x00006c600300780c */ /* 0x000fcc0004721270 */
[----:B------:R-:W3:Y:S07]  /*0200*/  LDC.64 R4, c[0x0][0x230] ;  /* 0x00008c00ff047b82 */ /* 0x000eee0000000a00 */
[----:B------:R3:W5:Y:S01]  /*0210*/  @P1 LDG.E.EL R0, desc[UR4][R14.64] ;  /* 0x000000040e001981 */ /* 0x000762000c2e1900 */
[----:B------:R-:W-:Y:S01]  /*0220*/  SHF.R.U32.HI R17, RZ, 0x1f, R16 ;  /* 0x0000001fff117819 */ /* 0x000fe20000011610 */
[----:B------:R-:W-:-:S03]  /*0230*/  IMAD R2, R2, -0x198, R3 ;  /* 0xfffffe6802027824 */ /* 0x000fc600078e0203 */
[----:B------:R-:W-:Y:S01]  /*0240*/  LEA.HI.SX32 R17, R16, R17, 0x16 ;  /* 0x0000001110117211 */ /* 0x000fe200078fb2ff */
[----:B-1----:R-:W-:-:S04]  /*0250*/  IMAD.WIDE R6, R11, 0x4, R6 ;  /* 0x000000040b067825 */ /* 0x002fc800078e0206 */
[----:B------:R-:W-:Y:S02]  /*0260*/  IMAD R17, R17, 0x1800, R2 ;  /* 0x0000180011117824 */ /* 0x000fe400078e0202 */
[----:B------:R-:W-:Y:S02]  /*0270*/  IMAD.MOV.U32 R2, RZ, RZ, RZ ;  /* 0x000000ffff027224 */ /* 0x000fe400078e00ff */
[----:B------:R-:W-:Y:S01]  /*0280*/  IMAD R17, R10, 0x180, R17 ;  /* 0x000001800a117824 */ /* 0x000fe200078e0211 */
[----:B------:R-:W-:Y:S01]  /*0290*/  MOV R10, RZ ;  /* 0x000000ff000a7202 */ /* 0x000fe20000000f00 */
[----:B--2---:R-:W-:-:S04]  /*02a0*/  IMAD.WIDE R8, R11, 0x4, R8 ;  /* 0x000000040b087825 */ /* 0x004fc800078e0208 */
[----:B----4-:R-:W-:Y:S01]  /*02b0*/  IMAD.WIDE R12, R17, 0x4, R12 ;  /* 0x00000004110c7825 */ /* 0x010fe200078e020c */
[----:B------:R-:W-:Y:S01]  /*02c0*/  CS2R R16, SRZ ;  /* 0x0000000000107805 */ /* 0x000fe2000001ff00 */
[----:B------:R1:W2:Y:S02]  /*02d0*/  @P1 LDG.E.EL R10, desc[UR4][R8.64] ;  /* 0x00000004080a1981 */ /* 0x0002a4000c2e1900 */
[----:B---3--:R-:W-:Y:S02]  /*02e0*/  IMAD.WIDE R14, R11, 0x4, R4 ;  /* 0x000000040b0e7825 */ /* 0x008fe400078e0204 */
[----:B------:R-:W3:Y:S01]  /*02f0*/  @P1 LDG.E R2, desc[UR4][R12.64] ;  /* 0x000000040c021981 */ /* 0x000ee2000c1e1900 */
[----:B------:R-:W4:Y:S03]  /*0300*/  LDC.64 R4, c[0x0][0x238] ;  /* 0x00008e00ff047b82 */ /* 0x000f260000000a00 */
[----:B------:R2:W2:Y:S04]  /*0310*/  @P1 LDG.E.EL R16, desc[UR4][R6.64] ;  /* 0x0000000406101981 */ /* 0x0004a8000c2e1900 */
[----:B------:R-:W3:Y:S01]  /*0320*/  @P1 LDG.E.EL R17, desc[UR4][R14.64] ;  /* 0x000000040e111981 */ /* 0x000ee2000c2e1900 */
[----:B-1----:R-:W-:Y:S01]  /*0330*/  HFMA2.MMA R8, -RZ, RZ, 1.625, 0 ;  /* 0x3e800000ff087435 */ /* 0x002fe200000001ff */
[----:B----4-:R-:W-:Y:S01]  /*0340*/  IMAD.WIDE R4, R3, 0x4, R4 ;  /* 0x0000000403047825 */ /* 0x010fe200078e0204 */
[----:B-----5:R-:W-:-:S05]  /*0350*/  SEL R0, R0, RZ, P1 ;  /* 0x000000ff00007207 */ /* 0x020fca0000800000 */
[----:B------:R-:W-:-:S04]  /*0360*/  FADD R0, R0, 9.9999997473787516356e-06 ;  /* 0x3727c5ac00007421 */ /* 0x000fc80000000000 */
[----:B------:R-:W1:Y:S02]  /*0370*/  MUFU.SQRT R11, R0 ;  /* 0x00000000000b7308 */ /* 0x000e640000002000 */
[C---:B-1----:R-:W-:Y:S02]  /*0380*/  FSETP.GT.AND P2, PT, R11.reuse, 8.50705917302346158658e+37, PT ;  /* 0x7e8000000b00780b */ /* 0x042fe40003f44000 */
[----:B------:R-:W-:-:S11]  /*0390*/  FSETP.GEU.AND P3, PT, R11, 1.175494350822287508e-38, PT ;  /* 0x008000000b00780b */ /* 0x000fd60003f6e000 */
[----:B------:R-:W-:-:S04]  /*03a0*/  @P2 FMUL R11, R11, 0.25 ;  /* 0x3e8000000b0b2820 */ /* 0x000fc80000400000 */
[----:B------:R-:W-:-:S06]  /*03b0*/  @!P3 FMUL R11, R11, 16777216 ;  /* 0x4b8000000b0bb820 */ /* 0x000fcc0000400000 */
[----:B------:R-:W1:Y:S01]  /*03c0*/  MUFU.RCP R11, R11 ;  /* 0x0000000b000b7308 */ /* 0x000e620000001000 */
[----:B0-2---:R-:W-:Y:S02]  /*03d0*/  FSEL R6, R8, 1, P2 ;  /* 0x3f80000008067808 */ /* 0x005fe40001000000 */
[----:B---3--:R-:W-:Y:S02]  /*03e0*/  SEL R2, R2, RZ, P1 ;  /* 0x000000ff02027207 */ /* 0x008fe40000800000 */
[----:B------:R-:W-:Y:S01]  /*03f0*/  SEL R7, R10, RZ, P1 ;  /* 0x000000ff0a077207 */ /* 0x000fe20000800000 */
[----:B------:R-:W-:Y:S01]  /*0400*/  @!P3 FMUL R6, R6, 16777216 ;  /* 0x4b8000000606b820 */ /* 0x000fe20000400000 */
[----:B------:R-:W-:Y:S02]  /*0410*/  SEL R16, R16, RZ, P1 ;  /* 0x000000ff10107207 */ /* 0x000fe40000800000 */
[----:B------:R-:W-:Y:S01]  /*0420*/  SEL R17, R17, RZ, P1 ;  /* 0x000000ff11117207 */ /* 0x000fe20000800000 */
[----:B------:R-:W-:Y:S01]  /*0430*/  FADD R0, R2, -R7 ;  /* 0x8000000702007221 */ /* 0x000fe20000000000 */
[----:B------:R-:W-:Y:S01]  /*0440*/  ISETP.GE.AND P1, PT, R3, 0x6c60, PT ;  /* 0x00006c600300780c */ /* 0x000fe20003f26270 */
[----:B-1----:R-:W-:-:S04]  /*0450*/  FMUL R7, R11, R6 ;  /* 0x000000060b077220 */ /* 0x002fc80000400000 */
[----:B------:R-:W-:-:S04]  /*0460*/  FMUL R0, R0, R7 ;  /* 0x0000000700007220 */ /* 0x000fc80000400000 */
[----:B------:R-:W-:-:S05]  /*0470*/  FFMA R17, R0, R16, R17 ;  /* 0x0000001000117223 */ /* 0x000fca0000000011 */
[----:B------:R-:W-:Y:S01]  /*0480*/  SEL R17, R17, RZ, !P0 ;  /* 0x000000ff11117207 */ /* 0x000fe20004000000 */
[----:B------:R-:W-:Y:S06]  /*0490*/  @P1 EXIT ;  /* 0x000000000000194d */ /* 0x000fec0003800000 */
[----:B------:R-:W-:Y:S01]  /*04a0*/  STG.E desc[UR4][R4.64], R17 ;  /* 0x0000001104007986 */ /* 0x000fe2000c101904 */
[----:B------:R-:W-:Y:S05]  /*04b0*/  EXIT ;  /* 0x000000000000794d */ /* 0x000fea0003800000 */
.L_x_0:
[----:B------:R-:W-:-:S00]  /*04c0*/  BRA `(.L_x_0) ;  /* 0xfffffffc00fc7947 */ /* 0x000fc0000383ffff */
[----:B------:R-:W-:-:S00]  /*04d0*/  NOP ;  /* 0x0000000000007918 */ /* 0x000fc00000000000 */
        /* <DEDUP_REMOVED lines=10> */
.L_x_1:


//--------------------- .nv.global.init           --------------------------
	.section	.nv.global.init,"aw",@progbits
.nv.global.init:
	.type		_$_str,@object
	.size		_$_str,(_$_str_$_2 - _$_str)
_$_str:
        /*0000*/ 	.byte	0x5f, 0x5f, 0x43, 0x55, 0x44, 0x41, 0x5f, 0x46, 0x54, 0x5a, 0x00
	.type		_$_str_$_2,@object
	.size		_$_str_$_2,(.L_1 - _$_str_$_2)
_$_str_$_2:
        /*000b*/ 	.byte	0x5f, 0x5f, 0x43, 0x55, 0x44, 0x41, 0x5f, 0x50, 0x52, 0x45, 0x43, 0x5f, 0x53, 0x51, 0x52, 0x54
        /*001b*/ 	.byte	0x00
.L_1:


//--------------------- .nv.constant0.triton_poi_fused__native_batch_norm_legit_no_training_constant_pad_nd_33 --------------------------
	.section	.nv.constant0.triton_poi_fused__native_batch_norm_legit_no_training_constant_pad_nd_33,"a",@progbits
	.sectionflags	@""
	.align	4
.nv.constant0.triton_poi_fused__native_batch_norm_legit_no_training_constant_pad_nd_33:
	.zero		580
